//
// Generated by NVIDIA NVVM Compiler
//
// Compiler Build ID: CL-36424714
// Cuda compilation tools, release 13.0, V13.0.88
// Based on NVVM 20.0.0
//

.version 9.0
.target sm_100
.address_size 64

	// .globl	_Z5hellov
.extern .func  (.param .b32 func_retval0) vprintf
(
	.param .b64 vprintf_param_0,
	.param .b64 vprintf_param_1
)
;
.global .align 1 .b8 $str[5] = {71, 80, 85, 33};
.global .align 1 .b8 $str$1[52] = {98, 108, 111, 99, 107, 73, 100, 120, 46, 120, 61, 37, 100, 47, 37, 100, 32, 98, 108, 111, 99, 107, 115, 44, 32, 116, 104, 114, 101, 97, 100, 73, 100, 120, 46, 120, 61, 37, 100, 47, 37, 100, 32, 116, 104, 114, 101, 97, 100, 115, 10};

.visible .entry _Z5hellov()
{
	.local .align 16 .b8 	__local_depot0[16];
	.reg .b64 	%SP;
	.reg .b64 	%SPL;
	.reg .b32 	%r<9>;
	.reg .b64 	%rd<7>;

	mov.u64 	%SPL, __local_depot0;
	cvta.local.u64 	%SP, %SPL;
	add.u64 	%rd1, %SP, 0;
	add.u64 	%rd2, %SPL, 0;
	mov.u64 	%rd3, $str;
	cvta.global.u64 	%rd4, %rd3;
	{ // callseq 0, 0
	.param .b64 param0;
	st.param.b64 	[param0], %rd4;
	.param .b64 param1;
	st.param.b64 	[param1], 0;
	.param .b32 retval0;
	call.uni (retval0), 
	vprintf, 
	(
	param0, 
	param1
	);
	ld.param.b32 	%r1, [retval0];
	} // callseq 0
	mov.u32 	%r3, %ctaid.x;
	mov.u32 	%r4, %nctaid.x;
	mov.u32 	%r5, %tid.x;
	mov.u32 	%r6, %ntid.x;
	st.local.v4.u32 	[%rd2], {%r3, %r4, %r5, %r6};
	mov.u64 	%rd5, $str$1;
	cvta.global.u64 	%rd6, %rd5;
	{ // callseq 1, 0
	.param .b64 param0;
	st.param.b64 	[param0], %rd6;
	.param .b64 param1;
	st.param.b64 	[param1], %rd1;
	.param .b32 retval0;
	call.uni (retval0), 
	vprintf, 
	(
	param0, 
	param1
	);
	ld.param.b32 	%r7, [retval0];
	} // callseq 1
	ret;

}


// ===== COMPILED SASS (sm_100) =====

	.target	sm_100

	.elftype	@"ET_EXEC"


//--------------------- .note.nv.tkinfo           --------------------------
	.section	.note.nv.tkinfo,"",@"SHT_NOTE"
	.sectionflags	@"SHF_NOTE_NV_TKINFO"
	.tkinfo
        /*0018*/ 	.word	0x00000002
        /*0030*/ 	.string	""
        /*0030*/ 	.string	"ptxas"
        /*0030*/ 	.string	"Cuda compilation tools, release 13.0, V13.0.88"
        /*0030*/ 	.string	"Build cuda_13.0.r13.0/compiler.36424714_0"
        /*0030*/ 	.string	"-arch sm_100 -m 64 "



//--------------------- .note.nv.cuinfo           --------------------------
	.section	.note.nv.cuinfo,"",@"SHT_NOTE"
	.sectionflags	@"SHF_NOTE_NV_CUINFO"
        /*0018*/ 	.short	0x0002
        /*001a*/ 	.short	0x0064
        /*001c*/ 	.short	0x0082
	.zero		2


//--------------------- .nv.info                  --------------------------
	.section	.nv.info,"",@"SHT_CUDA_INFO"
	.align	4


	//----- nvinfo : EIATTR_REGCOUNT
	.align		4
        /*0000*/ 	.byte	0x04, 0x2f
        /*0002*/ 	.short	(.L_3 - .L_2)
	.align		4
.L_2:
        /*0004*/ 	.word	index@(_Z5hellov)
        /*0008*/ 	.word	0x00000018


	//----- nvinfo : EIATTR_FRAME_SIZE
	.align		4
.L_3:
        /*000c*/ 	.byte	0x04, 0x11
        /*000e*/ 	.short	(.L_5 - .L_4)
	.align		4
.L_4:
        /*0010*/ 	.word	index@(_Z5hellov)
        /*0014*/ 	.word	0x00000010


	//----- nvinfo : EIATTR_MIN_STACK_SIZE
	.align		4
.L_5:
        /*0018*/ 	.byte	0x04, 0x12
        /*001a*/ 	.short	(.L_7 - .L_6)
	.align		4
.L_6:
        /*001c*/ 	.word	index@(_Z5hellov)
        /*0020*/ 	.word	0x00000010
.L_7:


//--------------------- .nv.compat                --------------------------
	.section	.nv.compat,"",@"SHT_CUDA_COMPAT_INFO"
	.align	4
        /*0000*/ 	.byte	0x02, 0x09, 0x00, 0x00, 0x02, 0x02, 0x01, 0x00, 0x02, 0x05, 0x05, 0x00, 0x03, 0x07, 0x01, 0x01
        /*0010*/ 	.byte	0x02, 0x03, 0x00, 0x00, 0x02, 0x06, 0x01, 0x00, 0x04, 0x0b, 0x08, 0x00, 0x09, 0x00, 0x00, 0x00
        /*0020*/ 	.byte	0x00, 0x00, 0x00, 0x00


//--------------------- .nv.info._Z5hellov        --------------------------
	.section	.nv.info._Z5hellov,"",@"SHT_CUDA_INFO"
	.sectionflags	@""
	.align	4


	//----- nvinfo : EIATTR_CUDA_API_VERSION
	.align		4
        /*0000*/ 	.byte	0x04, 0x37
        /*0002*/ 	.short	(.L_9 - .L_8)
.L_8:
        /*0004*/ 	.word	0x00000082


	//----- nvinfo : EIATTR_SPARSE_MMA_MASK
	.align		4
.L_9:
        /*0008*/ 	.byte	0x03, 0x50
        /*000a*/ 	.short	0x0000


	//----- nvinfo : EIATTR_MAXREG_COUNT
	.align		4
        /*000c*/ 	.byte	0x03, 0x1b
        /*000e*/ 	.short	0x00ff


	//----- nvinfo : EIATTR_EXTERNS
	.align		4
        /*0010*/ 	.byte	0x04, 0x0f
        /*0012*/ 	.short	(.L_11 - .L_10)


	//   ....[0]....
	.align		4
.L_10:
        /*0014*/ 	.word	index@(vprintf)


	//----- nvinfo : EIATTR_MERCURY_ISA_VERSION
	.align		4
.L_11:
        /*0018*/ 	.byte	0x03, 0x5f
        /*001a*/ 	.short	0x0101


	//----- nvinfo : EIATTR_VRC_CTA_INIT_COUNT
	.align		4
        /*001c*/ 	.byte	0x02, 0x4a
	.zero		1
	.zero		1


	//----- nvinfo : EIATTR_SYSCALL_OFFSETS
	.align		4
        /*0020*/ 	.byte	0x04, 0x46
        /*0022*/ 	.short	(.L_13 - .L_12)


	//   ....[0]....
.L_12:
        /*0024*/ 	.word	0x000000d0


	//   ....[1]....
        /*0028*/ 	.word	0x000001a0


	//----- nvinfo : EIATTR_EXIT_INSTR_OFFSETS
	.align		4
.L_13:
        /*002c*/ 	.byte	0x04, 0x1c
        /*002e*/ 	.short	(.L_15 - .L_14)


	//   ....[0]....
.L_14:
        /*0030*/ 	.word	0x000001b0


	//----- nvinfo : EIATTR_SW_WAR
	.align		4
.L_15:
        /*0034*/ 	.byte	0x04, 0x36
        /*0036*/ 	.short	(.L_17 - .L_16)
.L_16:
        /*0038*/ 	.word	0x00000008
.L_17:


//--------------------- .nv.callgraph             --------------------------
	.section	.nv.callgraph,"",@"SHT_CUDA_CALLGRAPH"
	.align	4
	.sectionentsize	8
	.align		4
        /*0000*/ 	.word	0x00000000
	.align		4
        /*0004*/ 	.word	0xffffffff
	.align		4
        /*0008*/ 	.word	index@(_Z5hellov)
	.align		4
        /*000c*/ 	.word	index@(vprintf)
	.align		4
        /*0010*/ 	.word	0x00000000
	.align		4
        /*0014*/ 	.word	0xfffffffe
	.align		4
        /*0018*/ 	.word	0x00000000
	.align		4
        /*001c*/ 	.word	0xfffffffd
	.align		4
        /*0020*/ 	.word	0x00000000
	.align		4
        /*0024*/ 	.word	0xfffffffc


//--------------------- .nv.constant4             --------------------------
	.section	.nv.constant4,"a",@progbits
	.align	8
	.align		8
.nv.constant4:
        /*0000*/ 	.dword	vprintf
	.align		8
        /*0008*/ 	.dword	$str
	.align		8
        /*0010*/ 	.dword	$str$1


//--------------------- .text._Z5hellov           --------------------------
	.section	.text._Z5hellov,"ax",@progbits
	.align	128
        .global         _Z5hellov
        .type           _Z5hellov,@function
        .size           _Z5hellov,(.L_x_3 - _Z5hellov)
        .other          _Z5hellov,@"STO_CUDA_ENTRY STV_DEFAULT"
_Z5hellov:
.text._Z5hellov:
[----:B------:R-:W0:Y:S01]  /*0000*/  LDC R1, c[0x0][0x37c] ;  /* 0x0000df00ff017b82 */ /* 0x000e220000000800 */
[----:B------:R-:W-:Y:S01]  /*0010*/  MOV R2, 0x0 ;  /* 0x0000000000027802 */ /* 0x000fe20000000f00 */
[----:B------:R-:W1:Y:S01]  /*0020*/  LDCU UR4, c[0x0][0x2f8] ;  /* 0x00005f00ff0477ac */ /* 0x000e620008000800 */
[----:B0-----:R-:W-:Y:S01]  /*0030*/  VIADD R1, R1, 0xfffffff0 ;  /* 0xfffffff001017836 */ /* 0x001fe20000000000 */
[----:B------:R-:W-:-:S04]  /*0040*/  CS2R R6, SRZ ;  /* 0x0000000000067805 */ /* 0x000fc8000001ff00 */
[----:B------:R0:W2:Y:S01]  /*0050*/  LDC.64 R8, c[0x4][R2] ;  /* 0x0100000002087b82 */ /* 0x0000a20000000a00 */
[----:B------:R-:W3:Y:S01]  /*0060*/  LDCU.64 UR6, c[0x4][0x8] ;  /* 0x01000100ff0677ac */ /* 0x000ee20008000a00 */
[----:B------:R-:W4:Y:S01]  /*0070*/  LDCU UR5, c[0x0][0x2fc] ;  /* 0x00005f80ff0577ac */ /* 0x000f220008000800 */
[----:B-1----:R-:W-:Y:S01]  /*0080*/  IADD3 R16, P0, PT, R1, UR4, RZ ;  /* 0x0000000401107c10 */ /* 0x002fe2000ff1e0ff */
[----:B---3--:R-:W-:Y:S01]  /*0090*/  IMAD.U32 R4, RZ, RZ, UR6 ;  /* 0x00000006ff047e24 */ /* 0x008fe2000f8e00ff */
[----:B------:R-:W-:-:S03]  /*00a0*/  MOV R5, UR7 ;  /* 0x0000000700057c02 */ /* 0x000fc60008000f00 */
[----:B0---4-:R-:W-:-:S08]  /*00b0*/  IMAD.X R17, RZ, RZ, UR5, P0 ;  /* 0x00000005ff117e24 */ /* 0x011fd000080e06ff */
[----:B------:R-:W-:-:S07]  /*00c0*/  LEPC R20, `(.L_x_0) ;  /* 0x000000001014794e */ /* 0x000fce0000000000 */
[----:B--2---:R-:W-:Y:S05]  /*00d0*/  CALL.ABS.NOINC R8 ;  /* 0x0000000008007343 */ /* 0x004fea0003c00000 */
.L_x_0:
[----:B------:R-:W0:Y:S01]  /*00e0*/  S2R R8, SR_CTAID.X ;  /* 0x0000000000087919 */ /* 0x000e220000002500 */
[----:B------:R-:W0:Y:S01]  /*00f0*/  LDC R9, c[0x0][0x370] ;  /* 0x0000dc00ff097b82 */ /* 0x000e220000000800 */
[----:B------:R-:W1:Y:S01]  /*0100*/  LDCU.64 UR4, c[0x4][0x10] ;  /* 0x01000200ff0477ac */ /* 0x000e620008000a00 */
[----:B------:R-:W-:Y:S01]  /*0110*/  IMAD.MOV.U32 R6, RZ, RZ, R16 ;  /* 0x000000ffff067224 */ /* 0x000fe200078e0010 */
[----:B------:R-:W0:Y:S01]  /*0120*/  S2R R10, SR_TID.X ;  /* 0x00000000000a7919 */ /* 0x000e220000002100 */
[----:B------:R-:W-:-:S04]  /*0130*/  MOV R7, R17 ;  /* 0x0000001100077202 */ /* 0x000fc80000000f00 */
[----:B------:R-:W0:Y:S08]  /*0140*/  LDC R11, c[0x0][0x360] ;  /* 0x0000d800ff0b7b82 */ /* 0x000e300000000800 */
[----:B------:R-:W2:Y:S01]  /*0150*/  LDC.64 R2, c[0x4][R2] ;  /* 0x0100000002027b82 */ /* 0x000ea20000000a00 */
[----:B-1----:R-:W-:Y:S01]  /*0160*/  IMAD.U32 R4, RZ, RZ, UR4 ;  /* 0x00000004ff047e24 */ /* 0x002fe2000f8e00ff */
[----:B------:R-:W-:Y:S01]  /*0170*/  MOV R5, UR5 ;  /* 0x0000000500057c02 */ /* 0x000fe20008000f00 */
[----:B0-----:R0:W-:Y:S06]  /*0180*/  STL.128 [R1], R8 ;  /* 0x0000000801007387 */ /* 0x0011ec0000100c00 */
[----:B------:R-:W-:-:S07]  /*0190*/  LEPC R20, `(.L_x_1) ;  /* 0x000000001014794e */ /* 0x000fce0000000000 */
[----:B0-2---:R-:W-:Y:S05]  /*01a0*/  CALL.ABS.NOINC R2 ;  /* 0x0000000002007343 */ /* 0x005fea0003c00000 */
.L_x_1:
[----:B------:R-:W-:Y:S05]  /*01b0*/  EXIT ;  /* 0x000000000000794d */ /* 0x000fea0003800000 */
.L_x_2:
[----:B------:R-:W-:-:S00]  /*01c0*/  BRA `(.L_x_2) ;  /* 0xfffffffc00fc7947 */ /* 0x000fc0000383ffff */
[----:B------:R-:W-:-:S00]  /*01d0*/  NOP ;  /* 0x0000000000007918 */ /* 0x000fc00000000000 */
        /* <DEDUP_REMOVED lines=10> */
.L_x_3:


//--------------------- .nv.global.init           --------------------------
	.section	.nv.global.init,"aw",@progbits
.nv.global.init:
	.type		$str,@object
	.size		$str,($str$1 - $str)
$str:
        /*0000*/ 	.byte	0x47, 0x50, 0x55, 0x21, 0x00
	.type		$str$1,@object
	.size		$str$1,(.L_1 - $str$1)
$str$1:
        /*0005*/ 	.byte	0x62, 0x6c, 0x6f, 0x63, 0x6b, 0x49, 0x64, 0x78, 0x2e, 0x78, 0x3d, 0x25, 0x64, 0x2f, 0x25, 0x64
        /*0015*/ 	.byte	0x20, 0x62, 0x6c, 0x6f, 0x63, 0x6b, 0x73, 0x2c, 0x20, 0x74, 0x68, 0x72, 0x65, 0x61, 0x64, 0x49
        /*0025*/ 	.byte	0x64, 0x78, 0x2e, 0x78, 0x3d, 0x25, 0x64, 0x2f, 0x25, 0x64, 0x20, 0x74, 0x68, 0x72, 0x65, 0x61
        /*0035*/ 	.byte	0x64, 0x73, 0x0a, 0x00
.L_1:


//--------------------- .nv.shared.reserved.0     --------------------------
	.section	.nv.shared.reserved.0,"aw",@nobits
	.weak		__nv_reservedSMEM_offset_0_alias
	.size		__nv_reservedSMEM_offset_0_alias, 0, 64
	.other		__nv_reservedSMEM_offset_0_alias,@"STO_CUDA_RESERVED_SHARED STV_DEFAULT"
__nv_reservedSMEM_offset_0_alias:
	.zero		0
	.zero		64


//--------------------- .nv.constant0._Z5hellov   --------------------------
	.section	.nv.constant0._Z5hellov,"a",@progbits
	.sectionflags	@""
	.align	4
.nv.constant0._Z5hellov:
	.zero		896


//--------------------- SYMBOLS --------------------------

	.type		.nv.reservedSmem.offset0,@object
	.size		.nv.reservedSmem.offset0,0x4
	.type		vprintf,@function
